	.headerflags	@"EF_CUDA_TEXMODE_UNIFIED EF_CUDA_64BIT_ADDRESS EF_CUDA_ACCELERATORS EF_CUDA_SM90 EF_CUDA_VIRTUAL_SM(EF_CUDA_SM90)"
	.elftype	@"ET_EXEC"


//--------------------- .nv.info                  --------------------------
	.section	.nv.info,"",@"SHT_CUDA_INFO"
	.align	4


	//----- nvinfo : EIATTR_REGCOUNT
	.align		4
        /*0000*/ 	.byte	0x04, 0x2f
        /*0002*/ 	.short	(.L_3 - .L_2)
	.align		4
.L_2:
        /*0004*/ 	.word	index@(triton_poi_fused__native_batch_norm_legit_no_training_relu_5)
        /*0008*/ 	.word	0x00000016


	//----- nvinfo : EIATTR_MIN_STACK_SIZE
	.align		4
.L_3:
        /*000c*/ 	.byte	0x04, 0x12
        /*000e*/ 	.short	(.L_5 - .L_4)
	.align		4
.L_4:
        /*0010*/ 	.word	index@(triton_poi_fused__native_batch_norm_legit_no_training_relu_5)
        /*0014*/ 	.word	0x00000000


	//----- nvinfo : EIATTR_FRAME_SIZE
	.align		4
.L_5:
        /*0018*/ 	.byte	0x04, 0x11
        /*001a*/ 	.short	(.L_7 - .L_6)
	.align		4
.L_6:
        /*001c*/ 	.word	index@(triton_poi_fused__native_batch_norm_legit_no_training_relu_5)
        /*0020*/ 	.word	0x00000000


	//----- nvinfo : EIATTR_MIN_STACK_SIZE
	.align		4
.L_7:
        /*0024*/ 	.byte	0x04, 0x12
        /*0026*/ 	.short	(.L_9 - .L_8)
	.align		4
.L_8:
        /*0028*/ 	.word	index@(triton_poi_fused__native_batch_norm_legit_no_training_relu_5)
        /*002c*/ 	.word	0x00000000
.L_9:


//--------------------- .nv.info.triton_poi_fused__native_batch_norm_legit_no_training_relu_5 --------------------------
	.section	.nv.info.triton_poi_fused__native_batch_norm_legit_no_training_relu_5,"",@"SHT_CUDA_INFO"
	.sectionflags	@""
	.align	4


	//----- nvinfo : EIATTR_CUDA_API_VERSION
	.align		4
        /*0000*/ 	.byte	0x04, 0x37
        /*0002*/ 	.short	(.L_11 - .L_10)
.L_10:
        /*0004*/ 	.word	0x0000007c


	//----- nvinfo : EIATTR_KPARAM_INFO
	.align		4
.L_11:
        /*0008*/ 	.byte	0x04, 0x17
        /*000a*/ 	.short	(.L_13 - .L_12)
.L_12:
        /*000c*/ 	.word	0x00000000
        /*0010*/ 	.short	0x0006
        /*0012*/ 	.short	0x0030
        /*0014*/ 	.byte	0x00, 0xf0, 0x11, 0x00


	//----- nvinfo : EIATTR_KPARAM_INFO
	.align		4
.L_13:
        /*0018*/ 	.byte	0x04, 0x17
        /*001a*/ 	.short	(.L_15 - .L_14)
.L_14:
        /*001c*/ 	.word	0x00000000
        /*0020*/ 	.short	0x0005
        /*0022*/ 	.short	0x0028
        /*0024*/ 	.byte	0x00, 0xf4, 0x21, 0x00


	//----- nvinfo : EIATTR_KPARAM_INFO
	.align		4
.L_15:
        /*0028*/ 	.byte	0x04, 0x17
        /*002a*/ 	.short	(.L_17 - .L_16)
.L_16:
        /*002c*/ 	.word	0x00000000
        /*0030*/ 	.short	0x0004
        /*0032*/ 	.short	0x0020
        /*0034*/ 	.byte	0x00, 0xf4, 0x21, 0x00


	//----- nvinfo : EIATTR_KPARAM_INFO
	.align		4
.L_17:
        /*0038*/ 	.byte	0x04, 0x17
        /*003a*/ 	.short	(.L_19 - .L_18)
.L_18:
        /*003c*/ 	.word	0x00000000
        /*0040*/ 	.short	0x0003
        /*0042*/ 	.short	0x0018
        /*0044*/ 	.byte	0x00, 0xf4, 0x21, 0x00


	//----- nvinfo : EIATTR_KPARAM_INFO
	.align		4
.L_19:
        /*0048*/ 	.byte	0x04, 0x17
        /*004a*/ 	.short	(.L_21 - .L_20)
.L_20:
        /*004c*/ 	.word	0x00000000
        /*0050*/ 	.short	0x0002
        /*0052*/ 	.short	0x0010
        /*0054*/ 	.byte	0x00, 0xf4, 0x21, 0x00


	//----- nvinfo : EIATTR_KPARAM_INFO
	.align		4
.L_21:
        /*0058*/ 	.byte	0x04, 0x17
        /*005a*/ 	.short	(.L_23 - .L_22)
.L_22:
        /*005c*/ 	.word	0x00000000
        /*0060*/ 	.short	0x0001
        /*0062*/ 	.short	0x0008
        /*0064*/ 	.byte	0x00, 0xf4, 0x21, 0x00


	//----- nvinfo : EIATTR_KPARAM_INFO
	.align		4
.L_23:
        /*0068*/ 	.byte	0x04, 0x17
        /*006a*/ 	.short	(.L_25 - .L_24)
.L_24:
        /*006c*/ 	.word	0x00000000
        /*0070*/ 	.short	0x0000
        /*0072*/ 	.short	0x0000
        /*0074*/ 	.byte	0x00, 0xf4, 0x21, 0x00


	//----- nvinfo : EIATTR_SPARSE_MMA_MASK
	.align		4
.L_25:
        /*0078*/ 	.byte	0x03, 0x50
        /*007a*/ 	.short	0x0000


	//----- nvinfo : EIATTR_MAXREG_COUNT
	.align		4
        /*007c*/ 	.byte	0x03, 0x1b
        /*007e*/ 	.short	0x00ff


	//----- nvinfo : EIATTR_EXIT_INSTR_OFFSETS
	.align		4
        /*0080*/ 	.byte	0x04, 0x1c
        /*0082*/ 	.short	(.L_27 - .L_26)


	//   ....[0]....
.L_26:
        /*0084*/ 	.word	0x00000410


	//   ....[1]....
        /*0088*/ 	.word	0x00000430


	//----- nvinfo : EIATTR_REQNTID
	.align		4
.L_27:
        /*008c*/ 	.byte	0x04, 0x10
        /*008e*/ 	.short	(.L_29 - .L_28)
.L_28:
        /*0090*/ 	.word	0x00000080
        /*0094*/ 	.word	0x00000001
        /*0098*/ 	.word	0x00000001


	//----- nvinfo : EIATTR_CBANK_PARAM_SIZE
	.align		4
.L_29:
        /*009c*/ 	.byte	0x03, 0x19
        /*009e*/ 	.short	0x0034


	//----- nvinfo : EIATTR_PARAM_CBANK
	.align		4
        /*00a0*/ 	.byte	0x04, 0x0a
        /*00a2*/ 	.short	(.L_31 - .L_30)
	.align		4
.L_30:
        /*00a4*/ 	.word	index@(.nv.constant0.triton_poi_fused__native_batch_norm_legit_no_training_relu_5)
        /*00a8*/ 	.short	0x0210
        /*00aa*/ 	.short	0x0034


	//----- nvinfo : EIATTR_SW_WAR
	.align		4
.L_31:
        /*00ac*/ 	.byte	0x04, 0x36
        /*00ae*/ 	.short	(.L_33 - .L_32)
.L_32:
        /*00b0*/ 	.word	0x00000008
.L_33:


//--------------------- .nv.callgraph             --------------------------
	.section	.nv.callgraph,"",@"SHT_CUDA_CALLGRAPH"
	.align	4
	.sectionentsize	8
	.align		4
        /*0000*/ 	.word	0x00000000
	.align		4
        /*0004*/ 	.word	0xffffffff
	.align		4
        /*0008*/ 	.word	0x00000000
	.align		4
        /*000c*/ 	.word	0xfffffffe
	.align		4
        /*0010*/ 	.word	0x00000000
	.align		4
        /*0014*/ 	.word	0xfffffffd
	.align		4
        /*0018*/ 	.word	0x00000000
	.align		4
        /*001c*/ 	.word	0xfffffffc


//--------------------- .nv.constant4             --------------------------
	.section	.nv.constant4,"a",@progbits
	.align	8
	.align		8
.nv.constant4:
        /*0000*/ 	.dword	_$_str
	.align		8
        /*0008*/ 	.dword	_$_str_$_2


//--------------------- .text.triton_poi_fused__native_batch_norm_legit_no_training_relu_5 --------------------------
	.section	.text.triton_poi_fused__native_batch_norm_legit_no_training_relu_5,"ax",@progbits
	.align	128
        .global         triton_poi_fused__native_batch_norm_legit_no_training_relu_5
        .type           triton_poi_fused__native_batch_norm_legit_no_training_relu_5,@function
        .size           triton_poi_fused__native_batch_norm_legit_no_training_relu_5,(.L_x_1 - triton_poi_fused__native_batch_norm_legit_no_training_relu_5)
        .other          triton_poi_fused__native_batch_norm_legit_no_training_relu_5,@"STO_CUDA_ENTRY STV_DEFAULT"
triton_poi_fused__native_batch_norm_legit_no_training_relu_5:
.text.triton_poi_fused__native_batch_norm_legit_no_training_relu_5:
[----:B------:R-:W0:Y:S01]  /*0000*/  LDC R1, c[0x0][0x28] ;  /* 0x00000a00ff017b82 */ /* 0x000e220000000800 */
[----:B------:R-:W1:Y:S07]  /*0010*/  S2R R0, SR_TID.X ;  /* 0x0000000000007919 */ /* 0x000e6e0000002100 */
[----:B------:R-:W2:Y:S01]  /*0020*/  LDC.64 R8, c[0x0][0x220] ;  /* 0x00008800ff087b82 */ /* 0x000ea20000000a00 */
[----:B------:R-:W-:Y:S01]  /*0030*/  ULDC.64 UR4, c[0x0][0x208] ;  /* 0x0000820000047ab9 */ /* 0x000fe20000000a00 */
[----:B------:R-:W3:Y:S06]  /*0040*/  S2R R3, SR_CTAID.X ;  /* 0x0000000000037919 */ /* 0x000eec0000002500 */
[----:B------:R-:W4:Y:S08]  /*0050*/  LDC.64 R12, c[0x0][0x210] ;  /* 0x00008400ff0c7b82 */ /* 0x000f300000000a00 */
[----:B------:R-:W5:Y:S08]  /*0060*/  LDC.64 R14, c[0x0][0x218] ;  /* 0x00008600ff0e7b82 */ /* 0x000f700000000a00 */
[----:B------:R-:W5:Y:S01]  /*0070*/  LDC.64 R16, c[0x0][0x228] ;  /* 0x00008a00ff107b82 */ /* 0x000f620000000a00 */
[----:B-1----:R-:W-:-:S07]  /*0080*/  SHF.L.U32 R0, R0, 0x1, RZ ;  /* 0x0000000100007819 */ /* 0x002fce00000006ff */
[----:B------:R-:W1:Y:S01]  /*0090*/  LDC.64 R18, c[0x0][0x230] ;  /* 0x00008c00ff127b82 */ /* 0x000e620000000a00 */
[----:B------:R-:W-:-:S04]  /*00a0*/  LOP3.LUT R0, R0, 0xfe, RZ, 0xc0, !PT ;  /* 0x000000fe00007812 */ /* 0x000fc800078ec0ff */
[----:B---3--:R-:W-:-:S04]  /*00b0*/  LEA R0, R3, R0, 0x8 ;  /* 0x0000000003007211 */ /* 0x008fc800078e40ff */
[C---:B------:R-:W-:Y:S01]  /*00c0*/  ISETP.GE.AND P0, PT, R0.reuse, 0x1800, PT ;  /* 0x000018000000780c */ /* 0x040fe20003f06270 */
[----:B------:R-:W-:-:S05]  /*00d0*/  IMAD.HI R2, R0, 0x2aaaaaab, RZ ;  /* 0x2aaaaaab00027827 */ /* 0x000fca00078e02ff */
[----:B------:R-:W-:-:S04]  /*00e0*/  SHF.R.U32.HI R3, RZ, 0x1f, R2 ;  /* 0x0000001fff037819 */ /* 0x000fc80000011602 */
[----:B------:R-:W-:-:S05]  /*00f0*/  LEA.HI R3, R2, R3, RZ, 0x1c ;  /* 0x0000000302037211 */ /* 0x000fca00078fe0ff */
[----:B------:R-:W-:Y:S01]  /*0100*/  IMAD R11, R3, -0x60, R0 ;  /* 0xffffffa0030b7824 */ /* 0x000fe200078e0200 */
[----:B------:R-:W-:-:S03]  /*0110*/  CS2R R2, SRZ ;  /* 0x0000000000027805 */ /* 0x000fc6000001ff00 */
[----:B--2---:R-:W-:-:S05]  /*0120*/  IMAD.WIDE R8, R11, 0x4, R8 ;  /* 0x000000040b087825 */ /* 0x004fca00078e0208 */
[----:B------:R2:W3:Y:S01]  /*0130*/  @!P0 LDG.E.EL.64 R2, desc[UR4][R8.64] ;  /* 0x0000000408028981 */ /* 0x0004e2000c2e1b00 */
[----:B------:R-:W-:Y:S02]  /*0140*/  CS2R R4, SRZ ;  /* 0x0000000000047805 */ /* 0x000fe4000001ff00 */
[----:B------:R-:W-:Y:S01]  /*0150*/  CS2R R6, SRZ ;  /* 0x0000000000067805 */ /* 0x000fe2000001ff00 */
[----:B----4-:R-:W-:-:S04]  /*0160*/  IMAD.WIDE R12, R0, 0x4, R12 ;  /* 0x00000004000c7825 */ /* 0x010fc800078e020c */
[C---:B-----5:R-:W-:Y:S01]  /*0170*/  IMAD.WIDE R14, R11.reuse, 0x4, R14 ;  /* 0x000000040b0e7825 */ /* 0x060fe200078e020e */
[----:B------:R-:W4:Y:S01]  /*0180*/  @!P0 LDG.E.64 R4, desc[UR4][R12.64] ;  /* 0x000000040c048981 */ /* 0x000f22000c1e1b00 */
[----:B--2---:R-:W-:Y:S02]  /*0190*/  CS2R R8, SRZ ;  /* 0x0000000000087805 */ /* 0x004fe4000001ff00 */
[C---:B0-----:R-:W-:Y:S01]  /*01a0*/  IMAD.WIDE R16, R11.reuse, 0x4, R16 ;  /* 0x000000040b107825 */ /* 0x041fe200078e0210 */
[----:B------:R0:W4:Y:S03]  /*01b0*/  @!P0 LDG.E.EL.64 R6, desc[UR4][R14.64] ;  /* 0x000000040e068981 */ /* 0x000126000c2e1b00 */
[----:B-1----:R-:W-:Y:S01]  /*01c0*/  IMAD.WIDE R18, R11, 0x4, R18 ;  /* 0x000000040b127825 */ /* 0x002fe200078e0212 */
[----:B------:R-:W-:-:S04]  /*01d0*/  CS2R R10, SRZ ;  /* 0x00000000000a7805 */ /* 0x000fc8000001ff00 */
[----:B------:R-:W2:Y:S04]  /*01e0*/  @!P0 LDG.E.EL.64 R8, desc[UR4][R18.64] ;  /* 0x0000000412088981 */ /* 0x000ea8000c2e1b00 */
[----:B------:R-:W2:Y:S01]  /*01f0*/  @!P0 LDG.E.EL.64 R10, desc[UR4][R16.64] ;  /* 0x00000004100a8981 */ /* 0x000ea2000c2e1b00 */
[----:B0-----:R-:W-:Y:S01]  /*0200*/  HFMA2.MMA R14, -RZ, RZ, 1.625, 0 ;  /* 0x3e800000ff0e7435 */ /* 0x001fe200000001ff */
[----:B---3--:R-:W-:Y:S01]  /*0210*/  FADD R2, R2, 0.0010000000474974513054 ;  /* 0x3a83126f02027421 */ /* 0x008fe20000000000 */
[----:B------:R-:W-:-:S03]  /*0220*/  FADD R3, R3, 0.0010000000474974513054 ;  /* 0x3a83126f03037421 */ /* 0x000fc60000000000 */
[----:B------:R-:W0:Y:S08]  /*0230*/  MUFU.SQRT R12, R2 ;  /* 0x00000002000c7308 */ /* 0x000e300000002000 */
[----:B------:R1:W3:Y:S01]  /*0240*/  MUFU.SQRT R13, R3 ;  /* 0x00000003000d7308 */ /* 0x0002e20000002000 */
[C---:B0-----:R-:W-:Y:S02]  /*0250*/  FSETP.GT.AND P1, PT, R12.reuse, 8.50705917302346158658e+37, PT ;  /* 0x7e8000000c00780b */ /* 0x041fe40003f24000 */
[----:B------:R-:W-:Y:S01]  /*0260*/  FSETP.GEU.AND P3, PT, R12, 1.175494350822287508e-38, PT ;  /* 0x008000000c00780b */ /* 0x000fe20003f6e000 */
[----:B-1----:R-:W0:Y:S01]  /*0270*/  LDC.64 R2, c[0x0][0x238] ;  /* 0x00008e00ff027b82 */ /* 0x002e220000000a00 */
[----:B---3--:R-:W-:-:S02]  /*0280*/  FSETP.GT.AND P2, PT, R13, 8.50705917302346158658e+37, PT ;  /* 0x7e8000000d00780b */ /* 0x008fc40003f44000 */
[----:B------:R-:W-:-:S07]  /*0290*/  FSETP.GEU.AND P4, PT, R13, 1.175494350822287508e-38, PT ;  /* 0x008000000d00780b */ /* 0x000fce0003f8e000 */
[----:B------:R-:W-:-:S04]  /*02a0*/  @P1 FMUL R12, R12, 0.25 ;  /* 0x3e8000000c0c1820 */ /* 0x000fc80000400000 */
[----:B------:R-:W-:Y:S01]  /*02b0*/  @!P3 FMUL R12, R12, 16777216 ;  /* 0x4b8000000c0cb820 */ /* 0x000fe20000400000 */
[----:B------:R-:W-:-:S04]  /*02c0*/  @P2 FMUL R13, R13, 0.25 ;  /* 0x3e8000000d0d2820 */ /* 0x000fc80000400000 */
[----:B------:R-:W-:Y:S01]  /*02d0*/  @!P4 FMUL R13, R13, 16777216 ;  /* 0x4b8000000d0dc820 */ /* 0x000fe20000400000 */
[----:B------:R-:W1:Y:S01]  /*02e0*/  MUFU.RCP R12, R12 ;  /* 0x0000000c000c7308 */ /* 0x000e620000001000 */
[----:B------:R-:W-:-:S07]  /*02f0*/  FSEL R15, R14, 1, P1 ;  /* 0x3f8000000e0f7808 */ /* 0x000fce0000800000 */
[----:B------:R-:W3:Y:S01]  /*0300*/  MUFU.RCP R13, R13 ;  /* 0x0000000d000d7308 */ /* 0x000ee20000001000 */
[----:B------:R-:W-:Y:S01]  /*0310*/  FSEL R14, R14, 1, P2 ;  /* 0x3f8000000e0e7808 */ /* 0x000fe20001000000 */
[----:B------:R-:W-:-:S04]  /*0320*/  @!P3 FMUL R15, R15, 16777216 ;  /* 0x4b8000000f0fb820 */ /* 0x000fc80000400000 */
[----:B------:R-:W-:Y:S01]  /*0330*/  @!P4 FMUL R14, R14, 16777216 ;  /* 0x4b8000000e0ec820 */ /* 0x000fe20000400000 */
[----:B----4-:R-:W-:Y:S01]  /*0340*/  FADD R5, -R7, R5 ;  /* 0x0000000507057221 */ /* 0x010fe20000000100 */
[----:B------:R-:W-:Y:S01]  /*0350*/  FADD R4, -R6, R4 ;  /* 0x0000000406047221 */ /* 0x000fe20000000100 */
[----:B-1----:R-:W-:Y:S01]  /*0360*/  FMUL R15, R12, R15 ;  /* 0x0000000f0c0f7220 */ /* 0x002fe20000400000 */
[----:B---3--:R-:W-:-:S03]  /*0370*/  FMUL R14, R13, R14 ;  /* 0x0000000e0d0e7220 */ /* 0x008fc60000400000 */
[----:B------:R-:W-:Y:S01]  /*0380*/  FMUL R15, R4, R15 ;  /* 0x0000000f040f7220 */ /* 0x000fe20000400000 */
[----:B------:R-:W-:-:S03]  /*0390*/  FMUL R14, R5, R14 ;  /* 0x0000000e050e7220 */ /* 0x000fc60000400000 */
[----:B--2---:R-:W-:Y:S01]  /*03a0*/  FFMA R8, R15, R10, R8 ;  /* 0x0000000a0f087223 */ /* 0x004fe20000000008 */
[----:B------:R-:W-:-:S04]  /*03b0*/  FFMA R9, R14, R11, R9 ;  /* 0x0000000b0e097223 */ /* 0x000fc80000000009 */
[----:B------:R-:W-:Y:S02]  /*03c0*/  FSETP.GEU.AND P1, PT, R8, RZ, PT ;  /* 0x000000ff0800720b */ /* 0x000fe40003f2e000 */
[C---:B------:R-:W-:Y:S01]  /*03d0*/  FSETP.GEU.AND P2, PT, R9.reuse, RZ, PT ;  /* 0x000000ff0900720b */ /* 0x040fe20003f4e000 */
[----:B0-----:R-:W-:Y:S01]  /*03e0*/  IMAD.WIDE R2, R0, 0x4, R2 ;  /* 0x0000000400027825 */ /* 0x001fe200078e0202 */
[----:B------:R-:W-:Y:S02]  /*03f0*/  FSEL R8, R8, RZ, P1 ;  /* 0x000000ff08087208 */ /* 0x000fe40000800000 */
[----:B------:R-:W-:Y:S01]  /*0400*/  FSEL R9, R9, RZ, P2 ;  /* 0x000000ff09097208 */ /* 0x000fe20001000000 */
[----:B------:R-:W-:Y:S08]  /*0410*/  @P0 EXIT ;  /* 0x000000000000094d */ /* 0x000ff00003800000 */
[----:B------:R-:W-:Y:S01]  /*0420*/  STG.E.64 desc[UR4][R2.64], R8 ;  /* 0x0000000802007986 */ /* 0x000fe2000c101b04 */
[----:B------:R-:W-:Y:S05]  /*0430*/  EXIT ;  /* 0x000000000000794d */ /* 0x000fea0003800000 */
.L_x_0:
[----:B------:R-:W-:-:S00]  /*0440*/  BRA `(.L_x_0) ;  /* 0xfffffffc00fc7947 */ /* 0x000fc0000383ffff */
[----:B------:R-:W-:-:S00]  /*0450*/  NOP ;  /* 0x0000000000007918 */ /* 0x000fc00000000000 */
        /* <DEDUP_REMOVED lines=10> */
.L_x_1:


//--------------------- .nv.global.init           --------------------------
	.section	.nv.global.init,"aw",@progbits
.nv.global.init:
	.type		_$_str,@object
	.size		_$_str,(_$_str_$_2 - _$_str)
_$_str:
        /*0000*/ 	.byte	0x5f, 0x5f, 0x43, 0x55, 0x44, 0x41, 0x5f, 0x46, 0x54, 0x5a, 0x00
	.type		_$_str_$_2,@object
	.size		_$_str_$_2,(.L_1 - _$_str_$_2)
_$_str_$_2:
        /*000b*/ 	.byte	0x5f, 0x5f, 0x43, 0x55, 0x44, 0x41, 0x5f, 0x50, 0x52, 0x45, 0x43, 0x5f, 0x53, 0x51, 0x52, 0x54
        /*001b*/ 	.byte	0x00
.L_1:


//--------------------- .nv.constant0.triton_poi_fused__native_batch_norm_legit_no_training_relu_5 --------------------------
	.section	.nv.constant0.triton_poi_fused__native_batch_norm_legit_no_training_relu_5,"a",@progbits
	.sectionflags	@""
	.align	4
.nv.constant0.triton_poi_fused__native_batch_norm_legit_no_training_relu_5:
	.zero		580
